//
// Generated by NVIDIA NVVM Compiler
//
// Compiler Build ID: CL-36424714
// Cuda compilation tools, release 13.0, V13.0.88
// Based on NVVM 20.0.0
//

.version 9.0
.target sm_100
.address_size 64

	// .globl	_Z19checkGlobalVariablev
.extern .func  (.param .b32 func_retval0) vprintf
(
	.param .b64 vprintf_param_0,
	.param .b64 vprintf_param_1
)
;
.global .align 4 .f32 devData;
.global .align 1 .b8 $str[48] = {68, 101, 118, 105, 99, 101, 58, 32, 84, 104, 101, 32, 118, 97, 108, 117, 101, 32, 111, 102, 32, 116, 104, 101, 32, 103, 108, 111, 98, 97, 108, 32, 118, 97, 114, 105, 97, 98, 108, 101, 32, 105, 115, 32, 37, 102, 10};

.visible .entry _Z19checkGlobalVariablev()
{
	.local .align 8 .b8 	__local_depot0[8];
	.reg .b64 	%SP;
	.reg .b64 	%SPL;
	.reg .b32 	%r<3>;
	.reg .b32 	%f<4>;
	.reg .b64 	%rd<5>;
	.reg .b64 	%fd<2>;

	mov.u64 	%SPL, __local_depot0;
	cvta.local.u64 	%SP, %SPL;
	add.u64 	%rd1, %SP, 0;
	add.u64 	%rd2, %SPL, 0;
	ld.global.f32 	%f1, [devData];
	cvt.f64.f32 	%fd1, %f1;
	st.local.f64 	[%rd2], %fd1;
	mov.u64 	%rd3, $str;
	cvta.global.u64 	%rd4, %rd3;
	{ // callseq 0, 0
	.param .b64 param0;
	st.param.b64 	[param0], %rd4;
	.param .b64 param1;
	st.param.b64 	[param1], %rd1;
	.param .b32 retval0;
	call.uni (retval0), 
	vprintf, 
	(
	param0, 
	param1
	);
	ld.param.b32 	%r1, [retval0];
	} // callseq 0
	ld.global.f32 	%f2, [devData];
	add.f32 	%f3, %f2, 0f40000000;
	st.global.f32 	[devData], %f3;
	ret;

}


// ===== COMPILED SASS (sm_100) =====

	.target	sm_100

	.elftype	@"ET_EXEC"


//--------------------- .note.nv.tkinfo           --------------------------
	.section	.note.nv.tkinfo,"",@"SHT_NOTE"
	.sectionflags	@"SHF_NOTE_NV_TKINFO"
	.tkinfo
        /*0018*/ 	.word	0x00000002
        /*0030*/ 	.string	""
        /*0030*/ 	.string	"ptxas"
        /*0030*/ 	.string	"Cuda compilation tools, release 13.0, V13.0.88"
        /*0030*/ 	.string	"Build cuda_13.0.r13.0/compiler.36424714_0"
        /*0030*/ 	.string	"-arch sm_100 -m 64 "



//--------------------- .note.nv.cuinfo           --------------------------
	.section	.note.nv.cuinfo,"",@"SHT_NOTE"
	.sectionflags	@"SHF_NOTE_NV_CUINFO"
        /*0018*/ 	.short	0x0002
        /*001a*/ 	.short	0x0064
        /*001c*/ 	.short	0x0082
	.zero		2


//--------------------- .nv.info                  --------------------------
	.section	.nv.info,"",@"SHT_CUDA_INFO"
	.align	4


	//----- nvinfo : EIATTR_REGCOUNT
	.align		4
        /*0000*/ 	.byte	0x04, 0x2f
        /*0002*/ 	.short	(.L_3 - .L_2)
	.align		4
.L_2:
        /*0004*/ 	.word	index@(_Z19checkGlobalVariablev)
        /*0008*/ 	.word	0x00000018


	//----- nvinfo : EIATTR_FRAME_SIZE
	.align		4
.L_3:
        /*000c*/ 	.byte	0x04, 0x11
        /*000e*/ 	.short	(.L_5 - .L_4)
	.align		4
.L_4:
        /*0010*/ 	.word	index@(_Z19checkGlobalVariablev)
        /*0014*/ 	.word	0x00000008


	//----- nvinfo : EIATTR_MIN_STACK_SIZE
	.align		4
.L_5:
        /*0018*/ 	.byte	0x04, 0x12
        /*001a*/ 	.short	(.L_7 - .L_6)
	.align		4
.L_6:
        /*001c*/ 	.word	index@(_Z19checkGlobalVariablev)
        /*0020*/ 	.word	0x00000008
.L_7:


//--------------------- .nv.compat                --------------------------
	.section	.nv.compat,"",@"SHT_CUDA_COMPAT_INFO"
	.align	4
        /*0000*/ 	.byte	0x02, 0x09, 0x00, 0x00, 0x02, 0x02, 0x01, 0x00, 0x02, 0x05, 0x05, 0x00, 0x03, 0x07, 0x01, 0x01
        /*0010*/ 	.byte	0x02, 0x03, 0x00, 0x00, 0x02, 0x06, 0x01, 0x00, 0x04, 0x0b, 0x08, 0x00, 0x09, 0x00, 0x00, 0x00
        /*0020*/ 	.byte	0x00, 0x00, 0x00, 0x00


//--------------------- .nv.info._Z19checkGlobalVariablev --------------------------
	.section	.nv.info._Z19checkGlobalVariablev,"",@"SHT_CUDA_INFO"
	.sectionflags	@""
	.align	4


	//----- nvinfo : EIATTR_CUDA_API_VERSION
	.align		4
        /*0000*/ 	.byte	0x04, 0x37
        /*0002*/ 	.short	(.L_9 - .L_8)
.L_8:
        /*0004*/ 	.word	0x00000082


	//----- nvinfo : EIATTR_SPARSE_MMA_MASK
	.align		4
.L_9:
        /*0008*/ 	.byte	0x03, 0x50
        /*000a*/ 	.short	0x0000


	//----- nvinfo : EIATTR_MAXREG_COUNT
	.align		4
        /*000c*/ 	.byte	0x03, 0x1b
        /*000e*/ 	.short	0x00ff


	//----- nvinfo : EIATTR_EXTERNS
	.align		4
        /*0010*/ 	.byte	0x04, 0x0f
        /*0012*/ 	.short	(.L_11 - .L_10)


	//   ....[0]....
	.align		4
.L_10:
        /*0014*/ 	.word	index@(vprintf)


	//----- nvinfo : EIATTR_MERCURY_ISA_VERSION
	.align		4
.L_11:
        /*0018*/ 	.byte	0x03, 0x5f
        /*001a*/ 	.short	0x0101


	//----- nvinfo : EIATTR_VRC_CTA_INIT_COUNT
	.align		4
        /*001c*/ 	.byte	0x02, 0x4a
	.zero		1
	.zero		1


	//----- nvinfo : EIATTR_SYSCALL_OFFSETS
	.align		4
        /*0020*/ 	.byte	0x04, 0x46
        /*0022*/ 	.short	(.L_13 - .L_12)


	//   ....[0]....
.L_12:
        /*0024*/ 	.word	0x00000110


	//----- nvinfo : EIATTR_EXIT_INSTR_OFFSETS
	.align		4
.L_13:
        /*0028*/ 	.byte	0x04, 0x1c
        /*002a*/ 	.short	(.L_15 - .L_14)


	//   ....[0]....
.L_14:
        /*002c*/ 	.word	0x00000160


	//----- nvinfo : EIATTR_SW_WAR
	.align		4
.L_15:
        /*0030*/ 	.byte	0x04, 0x36
        /*0032*/ 	.short	(.L_17 - .L_16)
.L_16:
        /*0034*/ 	.word	0x00000008
.L_17:


//--------------------- .nv.callgraph             --------------------------
	.section	.nv.callgraph,"",@"SHT_CUDA_CALLGRAPH"
	.align	4
	.sectionentsize	8
	.align		4
        /*0000*/ 	.word	0x00000000
	.align		4
        /*0004*/ 	.word	0xffffffff
	.align		4
        /*0008*/ 	.word	index@(_Z19checkGlobalVariablev)
	.align		4
        /*000c*/ 	.word	index@(vprintf)
	.align		4
        /*0010*/ 	.word	0x00000000
	.align		4
        /*0014*/ 	.word	0xfffffffe
	.align		4
        /*0018*/ 	.word	0x00000000
	.align		4
        /*001c*/ 	.word	0xfffffffd
	.align		4
        /*0020*/ 	.word	0x00000000
	.align		4
        /*0024*/ 	.word	0xfffffffc


//--------------------- .nv.constant4             --------------------------
	.section	.nv.constant4,"a",@progbits
	.align	8
	.align		8
.nv.constant4:
        /*0000*/ 	.dword	vprintf
	.align		8
        /*0008*/ 	.dword	devData
	.align		8
        /*0010*/ 	.dword	$str


//--------------------- .text._Z19checkGlobalVariablev --------------------------
	.section	.text._Z19checkGlobalVariablev,"ax",@progbits
	.align	128
        .global         _Z19checkGlobalVariablev
        .type           _Z19checkGlobalVariablev,@function
        .size           _Z19checkGlobalVariablev,(.L_x_2 - _Z19checkGlobalVariablev)
        .other          _Z19checkGlobalVariablev,@"STO_CUDA_ENTRY STV_DEFAULT"
_Z19checkGlobalVariablev:
.text._Z19checkGlobalVariablev:
[----:B------:R-:W0:Y:S08]  /*0000*/  LDC R1, c[0x0][0x37c] ;  /* 0x0000df00ff017b82 */ /* 0x000e300000000800 */
[----:B------:R-:W1:Y:S01]  /*0010*/  LDC.64 R2, c[0x4][0x8] ;  /* 0x01000200ff027b82 */ /* 0x000e620000000a00 */
[----:B------:R-:W1:Y:S01]  /*0020*/  LDCU.64 UR36, c[0x0][0x358] ;  /* 0x00006b00ff2477ac */ /* 0x000e620008000a00 */
[----:B0-----:R-:W-:Y:S01]  /*0030*/  VIADD R1, R1, 0xfffffff8 ;  /* 0xfffffff801017836 */ /* 0x001fe20000000000 */
[----:B------:R-:W0:Y:S01]  /*0040*/  LDCU UR4, c[0x0][0x2f8] ;  /* 0x00005f00ff0477ac */ /* 0x000e220008000800 */
[----:B------:R-:W2:Y:S01]  /*0050*/  LDCU.64 UR6, c[0x4][0x10] ;  /* 0x01000200ff0677ac */ /* 0x000ea20008000a00 */
[----:B-1----:R-:W3:Y:S01]  /*0060*/  LDG.E R2, desc[UR36][R2.64] ;  /* 0x0000002402027981 */ /* 0x002ee2000c1e1900 */
[----:B------:R-:W-:Y:S01]  /*0070*/  MOV R0, 0x0 ;  /* 0x0000000000007802 */ /* 0x000fe20000000f00 */
[----:B------:R-:W1:Y:S01]  /*0080*/  LDCU UR5, c[0x0][0x2fc] ;  /* 0x00005f80ff0577ac */ /* 0x000e620008000800 */
[----:B0-----:R-:W-:Y:S01]  /*0090*/  IADD3 R6, P0, PT, R1, UR4, RZ ;  /* 0x0000000401067c10 */ /* 0x001fe2000ff1e0ff */
[----:B--2---:R-:W-:Y:S01]  /*00a0*/  IMAD.U32 R4, RZ, RZ, UR6 ;  /* 0x00000006ff047e24 */ /* 0x004fe2000f8e00ff */
[----:B------:R0:W2:Y:S01]  /*00b0*/  LDC.64 R10, c[0x4][R0] ;  /* 0x01000000000a7b82 */ /* 0x0000a20000000a00 */
[----:B------:R-:W-:-:S02]  /*00c0*/  MOV R5, UR7 ;  /* 0x0000000700057c02 */ /* 0x000fc40008000f00 */
[----:B-1----:R-:W-:Y:S01]  /*00d0*/  IMAD.X R7, RZ, RZ, UR5, P0 ;  /* 0x00000005ff077e24 */ /* 0x002fe200080e06ff */
[----:B---3--:R-:W1:Y:S02]  /*00e0*/  F2F.F64.F32 R8, R2 ;  /* 0x0000000200087310 */ /* 0x008e640000201800 */
[----:B-12---:R0:W-:Y:S05]  /*00f0*/  STL.64 [R1], R8 ;  /* 0x0000000801007387 */ /* 0x0061ea0000100a00 */
[----:B------:R-:W-:-:S07]  /*0100*/  LEPC R20, `(.L_x_0) ;  /* 0x000000001014794e */ /* 0x000fce0000000000 */
[----:B0-----:R-:W-:Y:S05]  /*0110*/  CALL.ABS.NOINC R10 ;  /* 0x000000000a007343 */ /* 0x001fea0003c00000 */
.L_x_0:
[----:B------:R-:W0:Y:S02]  /*0120*/  LDC.64 R2, c[0x4][0x8] ;  /* 0x01000200ff027b82 */ /* 0x000e240000000a00 */
[----:B0-----:R-:W2:Y:S02]  /*0130*/  LDG.E R0, desc[UR36][R2.64] ;  /* 0x0000002402007981 */ /* 0x001ea4000c1e1900 */
[----:B--2---:R-:W-:-:S05]  /*0140*/  FADD R5, R0, 2 ;  /* 0x4000000000057421 */ /* 0x004fca0000000000 */
[----:B------:R-:W-:Y:S01]  /*0150*/  STG.E desc[UR36][R2.64], R5 ;  /* 0x0000000502007986 */ /* 0x000fe2000c101924 */
[----:B------:R-:W-:Y:S05]  /*0160*/  EXIT ;  /* 0x000000000000794d */ /* 0x000fea0003800000 */
.L_x_1:
[----:B------:R-:W-:-:S00]  /*0170*/  BRA `(.L_x_1) ;  /* 0xfffffffc00fc7947 */ /* 0x000fc0000383ffff */
[----:B------:R-:W-:-:S00]  /*0180*/  NOP ;  /* 0x0000000000007918 */ /* 0x000fc00000000000 */
[----:B------:R-:W-:-:S00]  /*0190*/  NOP ;  /* 0x0000000000007918 */ /* 0x000fc00000000000 */
[----:B------:R-:W-:-:S00]  /*01a0*/  NOP ;  /* 0x0000000000007918 */ /* 0x000fc00000000000 */
[----:B------:R-:W-:-:S00]  /*01b0*/  NOP ;  /* 0x0000000000007918 */ /* 0x000fc00000000000 */
[----:B------:R-:W-:-:S00]  /*01c0*/  NOP ;  /* 0x0000000000007918 */ /* 0x000fc00000000000 */
[----:B------:R-:W-:-:S00]  /*01d0*/  NOP ;  /* 0x0000000000007918 */ /* 0x000fc00000000000 */
[----:B------:R-:W-:-:S00]  /*01e0*/  NOP ;  /* 0x0000000000007918 */ /* 0x000fc00000000000 */
[----:B------:R-:W-:-:S00]  /*01f0*/  NOP ;  /* 0x0000000000007918 */ /* 0x000fc00000000000 */
.L_x_2:


//--------------------- .nv.global.init           --------------------------
	.section	.nv.global.init,"aw",@progbits
.nv.global.init:
	.type		$str,@object
	.size		$str,(.L_1 - $str)
$str:
        /*0000*/ 	.byte	0x44, 0x65, 0x76, 0x69, 0x63, 0x65, 0x3a, 0x20, 0x54, 0x68, 0x65, 0x20, 0x76, 0x61, 0x6c, 0x75
        /*0010*/ 	.byte	0x65, 0x20, 0x6f, 0x66, 0x20, 0x74, 0x68, 0x65, 0x20, 0x67, 0x6c, 0x6f, 0x62, 0x61, 0x6c, 0x20
        /*0020*/ 	.byte	0x76, 0x61, 0x72, 0x69, 0x61, 0x62, 0x6c, 0x65, 0x20, 0x69, 0x73, 0x20, 0x25, 0x66, 0x0a, 0x00
.L_1:


//--------------------- .nv.shared.reserved.0     --------------------------
	.section	.nv.shared.reserved.0,"aw",@nobits
	.weak		__nv_reservedSMEM_offset_0_alias
	.size		__nv_reservedSMEM_offset_0_alias, 0, 64
	.other		__nv_reservedSMEM_offset_0_alias,@"STO_CUDA_RESERVED_SHARED STV_DEFAULT"
__nv_reservedSMEM_offset_0_alias:
	.zero		0
	.zero		64


//--------------------- .nv.global                --------------------------
	.section	.nv.global,"aw",@nobits
	.align	4
.nv.global:
	.type		devData,@object
	.size		devData,(.L_0 - devData)
devData:
	.zero		4
.L_0:


//--------------------- .nv.constant0._Z19checkGlobalVariablev --------------------------
	.section	.nv.constant0._Z19checkGlobalVariablev,"a",@progbits
	.sectionflags	@""
	.align	4
.nv.constant0._Z19checkGlobalVariablev:
	.zero		896


//--------------------- SYMBOLS --------------------------

	.type		.nv.reservedSmem.offset0,@object
	.size		.nv.reservedSmem.offset0,0x4
	.type		vprintf,@function
